//
// Generated by NVIDIA NVVM Compiler
//
// Compiler Build ID: CL-36424714
// Cuda compilation tools, release 13.0, V13.0.88
// Based on NVVM 20.0.0
//

.version 9.0
.target sm_100
.address_size 64

	// .globl	_Z12hashFunctioniiPfS_iS_S_
.global .align 1 .b8 _ZN34_INTERNAL_8e6abb51_4_k_cu_2ad2398a4cuda3std3__45__cpo5beginE[1];
.global .align 1 .b8 _ZN34_INTERNAL_8e6abb51_4_k_cu_2ad2398a4cuda3std3__45__cpo3endE[1];
.global .align 1 .b8 _ZN34_INTERNAL_8e6abb51_4_k_cu_2ad2398a4cuda3std3__45__cpo6cbeginE[1];
.global .align 1 .b8 _ZN34_INTERNAL_8e6abb51_4_k_cu_2ad2398a4cuda3std3__45__cpo4cendE[1];
.global .align 1 .b8 _ZN34_INTERNAL_8e6abb51_4_k_cu_2ad2398a4cuda3std3__45__cpo6rbeginE[1];
.global .align 1 .b8 _ZN34_INTERNAL_8e6abb51_4_k_cu_2ad2398a4cuda3std3__45__cpo4rendE[1];
.global .align 1 .b8 _ZN34_INTERNAL_8e6abb51_4_k_cu_2ad2398a4cuda3std3__45__cpo7crbeginE[1];
.global .align 1 .b8 _ZN34_INTERNAL_8e6abb51_4_k_cu_2ad2398a4cuda3std3__45__cpo5crendE[1];
.global .align 1 .b8 _ZN34_INTERNAL_8e6abb51_4_k_cu_2ad2398a4cuda3std3__436_GLOBAL__N__8e6abb51_4_k_cu_2ad2398a6ignoreE[1];
.global .align 1 .b8 _ZN34_INTERNAL_8e6abb51_4_k_cu_2ad2398a4cuda3std3__419piecewise_constructE[1];
.global .align 1 .b8 _ZN34_INTERNAL_8e6abb51_4_k_cu_2ad2398a4cuda3std3__48in_placeE[1];
.global .align 1 .b8 _ZN34_INTERNAL_8e6abb51_4_k_cu_2ad2398a4cuda3std3__420unreachable_sentinelE[1];
.global .align 1 .b8 _ZN34_INTERNAL_8e6abb51_4_k_cu_2ad2398a4cuda3std3__47nulloptE[1];
.global .align 1 .b8 _ZN34_INTERNAL_8e6abb51_4_k_cu_2ad2398a4cuda3std3__48unexpectE[1];
.global .align 1 .b8 _ZN34_INTERNAL_8e6abb51_4_k_cu_2ad2398a4cuda3std6ranges3__45__cpo4swapE[1];
.global .align 1 .b8 _ZN34_INTERNAL_8e6abb51_4_k_cu_2ad2398a4cuda3std6ranges3__45__cpo9iter_moveE[1];
.global .align 1 .b8 _ZN34_INTERNAL_8e6abb51_4_k_cu_2ad2398a4cuda3std6ranges3__45__cpo5beginE[1];
.global .align 1 .b8 _ZN34_INTERNAL_8e6abb51_4_k_cu_2ad2398a4cuda3std6ranges3__45__cpo3endE[1];
.global .align 1 .b8 _ZN34_INTERNAL_8e6abb51_4_k_cu_2ad2398a4cuda3std6ranges3__45__cpo6cbeginE[1];
.global .align 1 .b8 _ZN34_INTERNAL_8e6abb51_4_k_cu_2ad2398a4cuda3std6ranges3__45__cpo4cendE[1];
.global .align 1 .b8 _ZN34_INTERNAL_8e6abb51_4_k_cu_2ad2398a4cuda3std6ranges3__45__cpo7advanceE[1];
.global .align 1 .b8 _ZN34_INTERNAL_8e6abb51_4_k_cu_2ad2398a4cuda3std6ranges3__45__cpo9iter_swapE[1];
.global .align 1 .b8 _ZN34_INTERNAL_8e6abb51_4_k_cu_2ad2398a4cuda3std6ranges3__45__cpo4nextE[1];
.global .align 1 .b8 _ZN34_INTERNAL_8e6abb51_4_k_cu_2ad2398a4cuda3std6ranges3__45__cpo4prevE[1];
.global .align 1 .b8 _ZN34_INTERNAL_8e6abb51_4_k_cu_2ad2398a4cuda3std6ranges3__45__cpo4dataE[1];
.global .align 1 .b8 _ZN34_INTERNAL_8e6abb51_4_k_cu_2ad2398a4cuda3std6ranges3__45__cpo5cdataE[1];
.global .align 1 .b8 _ZN34_INTERNAL_8e6abb51_4_k_cu_2ad2398a4cuda3std6ranges3__45__cpo4sizeE[1];
.global .align 1 .b8 _ZN34_INTERNAL_8e6abb51_4_k_cu_2ad2398a4cuda3std6ranges3__45__cpo5ssizeE[1];
.global .align 1 .b8 _ZN34_INTERNAL_8e6abb51_4_k_cu_2ad2398a4cuda3std6ranges3__45__cpo8distanceE[1];
.global .align 1 .b8 _ZN34_INTERNAL_8e6abb51_4_k_cu_2ad2398a6thrust24THRUST_300001_SM_1000_NS8cuda_cub3parE[1];
.global .align 1 .b8 _ZN34_INTERNAL_8e6abb51_4_k_cu_2ad2398a6thrust24THRUST_300001_SM_1000_NS8cuda_cub10par_nosyncE[1];
.global .align 1 .b8 _ZN34_INTERNAL_8e6abb51_4_k_cu_2ad2398a6thrust24THRUST_300001_SM_1000_NS6system6detail10sequential3seqE[1];
.global .align 1 .b8 _ZN34_INTERNAL_8e6abb51_4_k_cu_2ad2398a6thrust24THRUST_300001_SM_1000_NS6system3cpp3parE[1];
.global .align 1 .b8 _ZN34_INTERNAL_8e6abb51_4_k_cu_2ad2398a6thrust24THRUST_300001_SM_1000_NS12placeholders2_1E[1];
.global .align 1 .b8 _ZN34_INTERNAL_8e6abb51_4_k_cu_2ad2398a6thrust24THRUST_300001_SM_1000_NS12placeholders2_2E[1];
.global .align 1 .b8 _ZN34_INTERNAL_8e6abb51_4_k_cu_2ad2398a6thrust24THRUST_300001_SM_1000_NS12placeholders2_3E[1];
.global .align 1 .b8 _ZN34_INTERNAL_8e6abb51_4_k_cu_2ad2398a6thrust24THRUST_300001_SM_1000_NS12placeholders2_4E[1];
.global .align 1 .b8 _ZN34_INTERNAL_8e6abb51_4_k_cu_2ad2398a6thrust24THRUST_300001_SM_1000_NS12placeholders2_5E[1];
.global .align 1 .b8 _ZN34_INTERNAL_8e6abb51_4_k_cu_2ad2398a6thrust24THRUST_300001_SM_1000_NS12placeholders2_6E[1];
.global .align 1 .b8 _ZN34_INTERNAL_8e6abb51_4_k_cu_2ad2398a6thrust24THRUST_300001_SM_1000_NS12placeholders2_7E[1];
.global .align 1 .b8 _ZN34_INTERNAL_8e6abb51_4_k_cu_2ad2398a6thrust24THRUST_300001_SM_1000_NS12placeholders2_8E[1];
.global .align 1 .b8 _ZN34_INTERNAL_8e6abb51_4_k_cu_2ad2398a6thrust24THRUST_300001_SM_1000_NS12placeholders2_9E[1];
.global .align 1 .b8 _ZN34_INTERNAL_8e6abb51_4_k_cu_2ad2398a6thrust24THRUST_300001_SM_1000_NS12placeholders3_10E[1];
.global .align 1 .b8 _ZN34_INTERNAL_8e6abb51_4_k_cu_2ad2398a6thrust24THRUST_300001_SM_1000_NS3seqE[1];
.global .align 1 .b8 _ZN34_INTERNAL_8e6abb51_4_k_cu_2ad2398a6thrust24THRUST_300001_SM_1000_NS6deviceE[1];

.visible .entry _Z12hashFunctioniiPfS_iS_S_(
	.param .u32 _Z12hashFunctioniiPfS_iS_S__param_0,
	.param .u32 _Z12hashFunctioniiPfS_iS_S__param_1,
	.param .u64 .ptr .align 1 _Z12hashFunctioniiPfS_iS_S__param_2,
	.param .u64 .ptr .align 1 _Z12hashFunctioniiPfS_iS_S__param_3,
	.param .u32 _Z12hashFunctioniiPfS_iS_S__param_4,
	.param .u64 .ptr .align 1 _Z12hashFunctioniiPfS_iS_S__param_5,
	.param .u64 .ptr .align 1 _Z12hashFunctioniiPfS_iS_S__param_6
)
{
	.reg .b32 	%r<9>;
	.reg .b32 	%f<8>;
	.reg .b64 	%rd<15>;

	ld.param.u32 	%r1, [_Z12hashFunctioniiPfS_iS_S__param_0];
	ld.param.u64 	%rd1, [_Z12hashFunctioniiPfS_iS_S__param_2];
	ld.param.u64 	%rd2, [_Z12hashFunctioniiPfS_iS_S__param_3];
	ld.param.u32 	%r2, [_Z12hashFunctioniiPfS_iS_S__param_4];
	ld.param.u64 	%rd3, [_Z12hashFunctioniiPfS_iS_S__param_5];
	ld.param.u64 	%rd4, [_Z12hashFunctioniiPfS_iS_S__param_6];
	cvta.to.global.u64 	%rd5, %rd2;
	cvta.to.global.u64 	%rd6, %rd4;
	cvta.to.global.u64 	%rd7, %rd3;
	cvta.to.global.u64 	%rd8, %rd1;
	mov.u32 	%r3, %ntid.x;
	mov.u32 	%r4, %ctaid.x;
	mov.u32 	%r5, %tid.x;
	mad.lo.s32 	%r6, %r3, %r4, %r5;
	mov.u32 	%r7, %tid.y;
	mad.lo.s32 	%r8, %r1, %r7, %r6;
	mul.wide.s32 	%rd9, %r8, 4;
	add.s64 	%rd10, %rd8, %rd9;
	ld.global.f32 	%f1, [%rd10];
	mul.wide.u32 	%rd11, %r7, 4;
	add.s64 	%rd12, %rd7, %rd11;
	ld.global.f32 	%f2, [%rd12];
	add.s64 	%rd13, %rd6, %rd11;
	ld.global.f32 	%f3, [%rd13];
	fma.rn.f32 	%f4, %f1, %f2, %f3;
	cvt.rn.f32.s32 	%f5, %r2;
	div.rn.f32 	%f6, %f4, %f5;
	cvt.rmi.f32.f32 	%f7, %f6;
	add.s64 	%rd14, %rd5, %rd9;
	st.global.f32 	[%rd14], %f7;
	bar.sync 	0;
	ret;

}
	// .globl	_ZN3cub18CUB_300001_SM_10006detail11EmptyKernelIvEEvv
.visible .entry _ZN3cub18CUB_300001_SM_10006detail11EmptyKernelIvEEvv()
{


	ret;

}


// ===== COMPILED SASS (sm_100) =====

	.target	sm_100

	.elftype	@"ET_EXEC"


//--------------------- .note.nv.tkinfo           --------------------------
	.section	.note.nv.tkinfo,"",@"SHT_NOTE"
	.sectionflags	@"SHF_NOTE_NV_TKINFO"
	.tkinfo
        /*0018*/ 	.word	0x00000002
        /*0030*/ 	.string	""
        /*0030*/ 	.string	"ptxas"
        /*0030*/ 	.string	"Cuda compilation tools, release 13.0, V13.0.88"
        /*0030*/ 	.string	"Build cuda_13.0.r13.0/compiler.36424714_0"
        /*0030*/ 	.string	"-arch sm_100 -m 64 "



//--------------------- .note.nv.cuinfo           --------------------------
	.section	.note.nv.cuinfo,"",@"SHT_NOTE"
	.sectionflags	@"SHF_NOTE_NV_CUINFO"
        /*0018*/ 	.short	0x0002
        /*001a*/ 	.short	0x0064
        /*001c*/ 	.short	0x0082
	.zero		2


//--------------------- .nv.info                  --------------------------
	.section	.nv.info,"",@"SHT_CUDA_INFO"
	.align	4


	//----- nvinfo : EIATTR_REGCOUNT
	.align		4
        /*0000*/ 	.byte	0x04, 0x2f
        /*0002*/ 	.short	(.L_46 - .L_45)
	.align		4
.L_45:
        /*0004*/ 	.word	index@(_Z12hashFunctioniiPfS_iS_S_)
        /*0008*/ 	.word	0x00000010


	//----- nvinfo : EIATTR_FRAME_SIZE
	.align		4
.L_46:
        /*000c*/ 	.byte	0x04, 0x11
        /*000e*/ 	.short	(.L_48 - .L_47)
	.align		4
.L_47:
        /*0010*/ 	.word	index@($__internal_0_$__cuda_sm3x_div_rn_noftz_f32_slowpath)
        /*0014*/ 	.word	0x00000000


	//----- nvinfo : EIATTR_FRAME_SIZE
	.align		4
.L_48:
        /*0018*/ 	.byte	0x04, 0x11
        /*001a*/ 	.short	(.L_50 - .L_49)
	.align		4
.L_49:
        /*001c*/ 	.word	index@(_Z12hashFunctioniiPfS_iS_S_)
        /*0020*/ 	.word	0x00000000


	//----- nvinfo : EIATTR_REGCOUNT
	.align		4
.L_50:
        /*0024*/ 	.byte	0x04, 0x2f
        /*0026*/ 	.short	(.L_52 - .L_51)
	.align		4
.L_51:
        /*0028*/ 	.word	index@(_ZN3cub18CUB_300001_SM_10006detail11EmptyKernelIvEEvv)
        /*002c*/ 	.word	0x00000004


	//----- nvinfo : EIATTR_FRAME_SIZE
	.align		4
.L_52:
        /*0030*/ 	.byte	0x04, 0x11
        /*0032*/ 	.short	(.L_54 - .L_53)
	.align		4
.L_53:
        /*0034*/ 	.word	index@(_ZN3cub18CUB_300001_SM_10006detail11EmptyKernelIvEEvv)
        /*0038*/ 	.word	0x00000000


	//----- nvinfo : EIATTR_MIN_STACK_SIZE
	.align		4
.L_54:
        /*003c*/ 	.byte	0x04, 0x12
        /*003e*/ 	.short	(.L_56 - .L_55)
	.align		4
.L_55:
        /*0040*/ 	.word	index@(_ZN3cub18CUB_300001_SM_10006detail11EmptyKernelIvEEvv)
        /*0044*/ 	.word	0x00000000


	//----- nvinfo : EIATTR_MIN_STACK_SIZE
	.align		4
.L_56:
        /*0048*/ 	.byte	0x04, 0x12
        /*004a*/ 	.short	(.L_58 - .L_57)
	.align		4
.L_57:
        /*004c*/ 	.word	index@(_Z12hashFunctioniiPfS_iS_S_)
        /*0050*/ 	.word	0x00000000
.L_58:


//--------------------- .nv.compat                --------------------------
	.section	.nv.compat,"",@"SHT_CUDA_COMPAT_INFO"
	.align	4
        /*0000*/ 	.byte	0x02, 0x09, 0x00, 0x00, 0x02, 0x02, 0x01, 0x00, 0x02, 0x05, 0x05, 0x00, 0x03, 0x07, 0x01, 0x01
        /*0010*/ 	.byte	0x02, 0x03, 0x00, 0x00, 0x02, 0x06, 0x01, 0x00, 0x04, 0x0b, 0x08, 0x00, 0x01, 0x00, 0x00, 0x00
        /*0020*/ 	.byte	0x00, 0x00, 0x00, 0x00


//--------------------- .nv.info._ZN3cub18CUB_300001_SM_10006detail11EmptyKernelIvEEvv --------------------------
	.section	.nv.info._ZN3cub18CUB_300001_SM_10006detail11EmptyKernelIvEEvv,"",@"SHT_CUDA_INFO"
	.sectionflags	@""
	.align	4


	//----- nvinfo : EIATTR_CUDA_API_VERSION
	.align		4
        /*0000*/ 	.byte	0x04, 0x37
        /*0002*/ 	.short	(.L_60 - .L_59)
.L_59:
        /*0004*/ 	.word	0x00000082


	//----- nvinfo : EIATTR_SPARSE_MMA_MASK
	.align		4
.L_60:
        /*0008*/ 	.byte	0x03, 0x50
        /*000a*/ 	.short	0x0000


	//----- nvinfo : EIATTR_MAXREG_COUNT
	.align		4
        /*000c*/ 	.byte	0x03, 0x1b
        /*000e*/ 	.short	0x00ff


	//----- nvinfo : EIATTR_MERCURY_ISA_VERSION
	.align		4
        /*0010*/ 	.byte	0x03, 0x5f
        /*0012*/ 	.short	0x0101


	//----- nvinfo : EIATTR_VRC_CTA_INIT_COUNT
	.align		4
        /*0014*/ 	.byte	0x02, 0x4a
	.zero		1
	.zero		1


	//----- nvinfo : EIATTR_EXIT_INSTR_OFFSETS
	.align		4
        /*0018*/ 	.byte	0x04, 0x1c
        /*001a*/ 	.short	(.L_62 - .L_61)


	//   ....[0]....
.L_61:
        /*001c*/ 	.word	0x00000010


	//----- nvinfo : EIATTR_SW_WAR
	.align		4
.L_62:
        /*0020*/ 	.byte	0x04, 0x36
        /*0022*/ 	.short	(.L_64 - .L_63)
.L_63:
        /*0024*/ 	.word	0x00000008
.L_64:


//--------------------- .nv.info._Z12hashFunctioniiPfS_iS_S_ --------------------------
	.section	.nv.info._Z12hashFunctioniiPfS_iS_S_,"",@"SHT_CUDA_INFO"
	.sectionflags	@""
	.align	4


	//----- nvinfo : EIATTR_CUDA_API_VERSION
	.align		4
        /*0000*/ 	.byte	0x04, 0x37
        /*0002*/ 	.short	(.L_66 - .L_65)
.L_65:
        /*0004*/ 	.word	0x00000082


	//----- nvinfo : EIATTR_KPARAM_INFO
	.align		4
.L_66:
        /*0008*/ 	.byte	0x04, 0x17
        /*000a*/ 	.short	(.L_68 - .L_67)
.L_67:
        /*000c*/ 	.word	0x00000000
        /*0010*/ 	.short	0x0006
        /*0012*/ 	.short	0x0028
        /*0014*/ 	.byte	0x00, 0xf5, 0x21, 0x00


	//----- nvinfo : EIATTR_KPARAM_INFO
	.align		4
.L_68:
        /*0018*/ 	.byte	0x04, 0x17
        /*001a*/ 	.short	(.L_70 - .L_69)
.L_69:
        /*001c*/ 	.word	0x00000000
        /*0020*/ 	.short	0x0005
        /*0022*/ 	.short	0x0020
        /*0024*/ 	.byte	0x00, 0xf5, 0x21, 0x00


	//----- nvinfo : EIATTR_KPARAM_INFO
	.align		4
.L_70:
        /*0028*/ 	.byte	0x04, 0x17
        /*002a*/ 	.short	(.L_72 - .L_71)
.L_71:
        /*002c*/ 	.word	0x00000000
        /*0030*/ 	.short	0x0004
        /*0032*/ 	.short	0x0018
        /*0034*/ 	.byte	0x00, 0xf0, 0x11, 0x00


	//----- nvinfo : EIATTR_KPARAM_INFO
	.align		4
.L_72:
        /*0038*/ 	.byte	0x04, 0x17
        /*003a*/ 	.short	(.L_74 - .L_73)
.L_73:
        /*003c*/ 	.word	0x00000000
        /*0040*/ 	.short	0x0003
        /*0042*/ 	.short	0x0010
        /*0044*/ 	.byte	0x00, 0xf5, 0x21, 0x00


	//----- nvinfo : EIATTR_KPARAM_INFO
	.align		4
.L_74:
        /*0048*/ 	.byte	0x04, 0x17
        /*004a*/ 	.short	(.L_76 - .L_75)
.L_75:
        /*004c*/ 	.word	0x00000000
        /*0050*/ 	.short	0x0002
        /*0052*/ 	.short	0x0008
        /*0054*/ 	.byte	0x00, 0xf5, 0x21, 0x00


	//----- nvinfo : EIATTR_KPARAM_INFO
	.align		4
.L_76:
        /*0058*/ 	.byte	0x04, 0x17
        /*005a*/ 	.short	(.L_78 - .L_77)
.L_77:
        /*005c*/ 	.word	0x00000000
        /*0060*/ 	.short	0x0001
        /*0062*/ 	.short	0x0004
        /*0064*/ 	.byte	0x00, 0xf0, 0x11, 0x00


	//----- nvinfo : EIATTR_KPARAM_INFO
	.align		4
.L_78:
        /*0068*/ 	.byte	0x04, 0x17
        /*006a*/ 	.short	(.L_80 - .L_79)
.L_79:
        /*006c*/ 	.word	0x00000000
        /*0070*/ 	.short	0x0000
        /*0072*/ 	.short	0x0000
        /*0074*/ 	.byte	0x00, 0xf0, 0x11, 0x00


	//----- nvinfo : EIATTR_SPARSE_MMA_MASK
	.align		4
.L_80:
        /*0078*/ 	.byte	0x03, 0x50
        /*007a*/ 	.short	0x0000


	//----- nvinfo : EIATTR_MAXREG_COUNT
	.align		4
        /*007c*/ 	.byte	0x03, 0x1b
        /*007e*/ 	.short	0x00ff


	//----- nvinfo : EIATTR_NUM_BARRIERS
	.align		4
        /*0080*/ 	.byte	0x02, 0x4c
        /*0082*/ 	.byte	0x01
	.zero		1


	//----- nvinfo : EIATTR_MERCURY_ISA_VERSION
	.align		4
        /*0084*/ 	.byte	0x03, 0x5f
        /*0086*/ 	.short	0x0101


	//----- nvinfo : EIATTR_VRC_CTA_INIT_COUNT
	.align		4
        /*0088*/ 	.byte	0x02, 0x4a
	.zero		1
	.zero		1


	//----- nvinfo : EIATTR_EXIT_INSTR_OFFSETS
	.align		4
        /*008c*/ 	.byte	0x04, 0x1c
        /*008e*/ 	.short	(.L_82 - .L_81)


	//   ....[0]....
.L_81:
        /*0090*/ 	.word	0x00000270


	//----- nvinfo : EIATTR_CRS_STACK_SIZE
	.align		4
.L_82:
        /*0094*/ 	.byte	0x04, 0x1e
        /*0096*/ 	.short	(.L_84 - .L_83)
.L_83:
        /*0098*/ 	.word	0x00000000


	//----- nvinfo : EIATTR_CBANK_PARAM_SIZE
	.align		4
.L_84:
        /*009c*/ 	.byte	0x03, 0x19
        /*009e*/ 	.short	0x0030


	//----- nvinfo : EIATTR_PARAM_CBANK
	.align		4
        /*00a0*/ 	.byte	0x04, 0x0a
        /*00a2*/ 	.short	(.L_86 - .L_85)
	.align		4
.L_85:
        /*00a4*/ 	.word	index@(.nv.constant0._Z12hashFunctioniiPfS_iS_S_)
        /*00a8*/ 	.short	0x0380
        /*00aa*/ 	.short	0x0030


	//----- nvinfo : EIATTR_SW_WAR
	.align		4
.L_86:
        /*00ac*/ 	.byte	0x04, 0x36
        /*00ae*/ 	.short	(.L_88 - .L_87)
.L_87:
        /*00b0*/ 	.word	0x00000008
.L_88:


//--------------------- .nv.callgraph             --------------------------
	.section	.nv.callgraph,"",@"SHT_CUDA_CALLGRAPH"
	.align	4
	.sectionentsize	8
	.align		4
        /*0000*/ 	.word	0x00000000
	.align		4
        /*0004*/ 	.word	0xffffffff
	.align		4
        /*0008*/ 	.word	0x00000000
	.align		4
        /*000c*/ 	.word	0xfffffffe
	.align		4
        /*0010*/ 	.word	0x00000000
	.align		4
        /*0014*/ 	.word	0xfffffffd
	.align		4
        /*0018*/ 	.word	0x00000000
	.align		4
        /*001c*/ 	.word	0xfffffffc


//--------------------- .nv.constant4             --------------------------
	.section	.nv.constant4,"a",@progbits
	.align	8
	.align		8
.nv.constant4:
        /*0000*/ 	.dword	_ZN34_INTERNAL_8e6abb51_4_k_cu_2ad2398a4cuda3std3__45__cpo5beginE
	.align		8
        /*0008*/ 	.dword	_ZN34_INTERNAL_8e6abb51_4_k_cu_2ad2398a4cuda3std3__45__cpo3endE
	.align		8
        /*0010*/ 	.dword	_ZN34_INTERNAL_8e6abb51_4_k_cu_2ad2398a4cuda3std3__45__cpo6cbeginE
	.align		8
        /*0018*/ 	.dword	_ZN34_INTERNAL_8e6abb51_4_k_cu_2ad2398a4cuda3std3__45__cpo4cendE
	.align		8
        /*0020*/ 	.dword	_ZN34_INTERNAL_8e6abb51_4_k_cu_2ad2398a4cuda3std3__45__cpo6rbeginE
	.align		8
        /*0028*/ 	.dword	_ZN34_INTERNAL_8e6abb51_4_k_cu_2ad2398a4cuda3std3__45__cpo4rendE
	.align		8
        /*0030*/ 	.dword	_ZN34_INTERNAL_8e6abb51_4_k_cu_2ad2398a4cuda3std3__45__cpo7crbeginE
	.align		8
        /*0038*/ 	.dword	_ZN34_INTERNAL_8e6abb51_4_k_cu_2ad2398a4cuda3std3__45__cpo5crendE
	.align		8
        /*0040*/ 	.dword	_ZN34_INTERNAL_8e6abb51_4_k_cu_2ad2398a4cuda3std3__436_GLOBAL__N__8e6abb51_4_k_cu_2ad2398a6ignoreE
	.align		8
        /*0048*/ 	.dword	_ZN34_INTERNAL_8e6abb51_4_k_cu_2ad2398a4cuda3std3__419piecewise_constructE
	.align		8
        /*0050*/ 	.dword	_ZN34_INTERNAL_8e6abb51_4_k_cu_2ad2398a4cuda3std3__48in_placeE
	.align		8
        /*0058*/ 	.dword	_ZN34_INTERNAL_8e6abb51_4_k_cu_2ad2398a4cuda3std3__420unreachable_sentinelE
	.align		8
        /*0060*/ 	.dword	_ZN34_INTERNAL_8e6abb51_4_k_cu_2ad2398a4cuda3std3__47nulloptE
	.align		8
        /*0068*/ 	.dword	_ZN34_INTERNAL_8e6abb51_4_k_cu_2ad2398a4cuda3std3__48unexpectE
	.align		8
        /*0070*/ 	.dword	_ZN34_INTERNAL_8e6abb51_4_k_cu_2ad2398a4cuda3std6ranges3__45__cpo4swapE
	.align		8
        /*0078*/ 	.dword	_ZN34_INTERNAL_8e6abb51_4_k_cu_2ad2398a4cuda3std6ranges3__45__cpo9iter_moveE
	.align		8
        /*0080*/ 	.dword	_ZN34_INTERNAL_8e6abb51_4_k_cu_2ad2398a4cuda3std6ranges3__45__cpo5beginE
	.align		8
        /*0088*/ 	.dword	_ZN34_INTERNAL_8e6abb51_4_k_cu_2ad2398a4cuda3std6ranges3__45__cpo3endE
	.align		8
        /*0090*/ 	.dword	_ZN34_INTERNAL_8e6abb51_4_k_cu_2ad2398a4cuda3std6ranges3__45__cpo6cbeginE
	.align		8
        /*0098*/ 	.dword	_ZN34_INTERNAL_8e6abb51_4_k_cu_2ad2398a4cuda3std6ranges3__45__cpo4cendE
	.align		8
        /*00a0*/ 	.dword	_ZN34_INTERNAL_8e6abb51_4_k_cu_2ad2398a4cuda3std6ranges3__45__cpo7advanceE
	.align		8
        /*00a8*/ 	.dword	_ZN34_INTERNAL_8e6abb51_4_k_cu_2ad2398a4cuda3std6ranges3__45__cpo9iter_swapE
	.align		8
        /*00b0*/ 	.dword	_ZN34_INTERNAL_8e6abb51_4_k_cu_2ad2398a4cuda3std6ranges3__45__cpo4nextE
	.align		8
        /*00b8*/ 	.dword	_ZN34_INTERNAL_8e6abb51_4_k_cu_2ad2398a4cuda3std6ranges3__45__cpo4prevE
	.align		8
        /*00c0*/ 	.dword	_ZN34_INTERNAL_8e6abb51_4_k_cu_2ad2398a4cuda3std6ranges3__45__cpo4dataE
	.align		8
        /*00c8*/ 	.dword	_ZN34_INTERNAL_8e6abb51_4_k_cu_2ad2398a4cuda3std6ranges3__45__cpo5cdataE
	.align		8
        /*00d0*/ 	.dword	_ZN34_INTERNAL_8e6abb51_4_k_cu_2ad2398a4cuda3std6ranges3__45__cpo4sizeE
	.align		8
        /*00d8*/ 	.dword	_ZN34_INTERNAL_8e6abb51_4_k_cu_2ad2398a4cuda3std6ranges3__45__cpo5ssizeE
	.align		8
        /*00e0*/ 	.dword	_ZN34_INTERNAL_8e6abb51_4_k_cu_2ad2398a4cuda3std6ranges3__45__cpo8distanceE
	.align		8
        /*00e8*/ 	.dword	_ZN34_INTERNAL_8e6abb51_4_k_cu_2ad2398a6thrust24THRUST_300001_SM_1000_NS8cuda_cub3parE
	.align		8
        /*00f0*/ 	.dword	_ZN34_INTERNAL_8e6abb51_4_k_cu_2ad2398a6thrust24THRUST_300001_SM_1000_NS8cuda_cub10par_nosyncE
	.align		8
        /*00f8*/ 	.dword	_ZN34_INTERNAL_8e6abb51_4_k_cu_2ad2398a6thrust24THRUST_300001_SM_1000_NS6system6detail10sequential3seqE
	.align		8
        /*0100*/ 	.dword	_ZN34_INTERNAL_8e6abb51_4_k_cu_2ad2398a6thrust24THRUST_300001_SM_1000_NS6system3cpp3parE
	.align		8
        /*0108*/ 	.dword	_ZN34_INTERNAL_8e6abb51_4_k_cu_2ad2398a6thrust24THRUST_300001_SM_1000_NS12placeholders2_1E
	.align		8
        /*0110*/ 	.dword	_ZN34_INTERNAL_8e6abb51_4_k_cu_2ad2398a6thrust24THRUST_300001_SM_1000_NS12placeholders2_2E
	.align		8
        /*0118*/ 	.dword	_ZN34_INTERNAL_8e6abb51_4_k_cu_2ad2398a6thrust24THRUST_300001_SM_1000_NS12placeholders2_3E
	.align		8
        /*0120*/ 	.dword	_ZN34_INTERNAL_8e6abb51_4_k_cu_2ad2398a6thrust24THRUST_300001_SM_1000_NS12placeholders2_4E
	.align		8
        /*0128*/ 	.dword	_ZN34_INTERNAL_8e6abb51_4_k_cu_2ad2398a6thrust24THRUST_300001_SM_1000_NS12placeholders2_5E
	.align		8
        /*0130*/ 	.dword	_ZN34_INTERNAL_8e6abb51_4_k_cu_2ad2398a6thrust24THRUST_300001_SM_1000_NS12placeholders2_6E
	.align		8
        /*0138*/ 	.dword	_ZN34_INTERNAL_8e6abb51_4_k_cu_2ad2398a6thrust24THRUST_300001_SM_1000_NS12placeholders2_7E
	.align		8
        /*0140*/ 	.dword	_ZN34_INTERNAL_8e6abb51_4_k_cu_2ad2398a6thrust24THRUST_300001_SM_1000_NS12placeholders2_8E
	.align		8
        /*0148*/ 	.dword	_ZN34_INTERNAL_8e6abb51_4_k_cu_2ad2398a6thrust24THRUST_300001_SM_1000_NS12placeholders2_9E
	.align		8
        /*0150*/ 	.dword	_ZN34_INTERNAL_8e6abb51_4_k_cu_2ad2398a6thrust24THRUST_300001_SM_1000_NS12placeholders3_10E
	.align		8
        /*0158*/ 	.dword	_ZN34_INTERNAL_8e6abb51_4_k_cu_2ad2398a6thrust24THRUST_300001_SM_1000_NS3seqE
	.align		8
        /*0160*/ 	.dword	_ZN34_INTERNAL_8e6abb51_4_k_cu_2ad2398a6thrust24THRUST_300001_SM_1000_NS6deviceE


//--------------------- .text._ZN3cub18CUB_300001_SM_10006detail11EmptyKernelIvEEvv --------------------------
	.section	.text._ZN3cub18CUB_300001_SM_10006detail11EmptyKernelIvEEvv,"ax",@progbits
	.align	128
        .global         _ZN3cub18CUB_300001_SM_10006detail11EmptyKernelIvEEvv
        .type           _ZN3cub18CUB_300001_SM_10006detail11EmptyKernelIvEEvv,@function
        .size           _ZN3cub18CUB_300001_SM_10006detail11EmptyKernelIvEEvv,(.L_x_16 - _ZN3cub18CUB_300001_SM_10006detail11EmptyKernelIvEEvv)
        .other          _ZN3cub18CUB_300001_SM_10006detail11EmptyKernelIvEEvv,@"STO_CUDA_ENTRY STV_DEFAULT"
_ZN3cub18CUB_300001_SM_10006detail11EmptyKernelIvEEvv:
.text._ZN3cub18CUB_300001_SM_10006detail11EmptyKernelIvEEvv:
[----:B------:R-:W-:Y:S01]  /*0000*/  LDC R1, c[0x0][0x37c] ;  /* 0x0000df00ff017b82 */ /* 0x000fe20000000800 */
[----:B------:R-:W-:Y:S05]  /*0010*/  EXIT ;  /* 0x000000000000794d */ /* 0x000fea0003800000 */
.L_x_0:
[----:B------:R-:W-:-:S00]  /*0020*/  BRA `(.L_x_0) ;  /* 0xfffffffc00fc7947 */ /* 0x000fc0000383ffff */
[----:B------:R-:W-:-:S00]  /*0030*/  NOP ;  /* 0x0000000000007918 */ /* 0x000fc00000000000 */
        /* <DEDUP_REMOVED lines=12> */
.L_x_16:


//--------------------- .text._Z12hashFunctioniiPfS_iS_S_ --------------------------
	.section	.text._Z12hashFunctioniiPfS_iS_S_,"ax",@progbits
	.align	128
        .global         _Z12hashFunctioniiPfS_iS_S_
        .type           _Z12hashFunctioniiPfS_iS_S_,@function
        .size           _Z12hashFunctioniiPfS_iS_S_,(.L_x_15 - _Z12hashFunctioniiPfS_iS_S_)
        .other          _Z12hashFunctioniiPfS_iS_S_,@"STO_CUDA_ENTRY STV_DEFAULT"
_Z12hashFunctioniiPfS_iS_S_:
.text._Z12hashFunctioniiPfS_iS_S_:
[----:B------:R-:W-:Y:S01]  /*0000*/  LDC R1, c[0x0][0x37c] ;  /* 0x0000df00ff017b82 */ /* 0x000fe20000000800 */
[----:B------:R-:W0:Y:S01]  /*0010*/  S2R R2, SR_CTAID.X ;  /* 0x0000000000027919 */ /* 0x000e220000002500 */
[----:B------:R-:W0:Y:S06]  /*0020*/  LDCU UR6, c[0x0][0x360] ;  /* 0x00006c00ff0677ac */ /* 0x000e2c0008000800 */
[----:B------:R-:W1:Y:S01]  /*0030*/  LDC.64 R6, c[0x0][0x3a0] ;  /* 0x0000e800ff067b82 */ /* 0x000e620000000a00 */
[----:B------:R-:W0:Y:S01]  /*0040*/  S2R R3, SR_TID.X ;  /* 0x0000000000037919 */ /* 0x000e220000002100 */
[----:B------:R-:W2:Y:S01]  /*0050*/  LDCU UR7, c[0x0][0x380] ;  /* 0x00007000ff0777ac */ /* 0x000ea20008000800 */
[----:B------:R-:W2:Y:S01]  /*0060*/  S2R R11, SR_TID.Y ;  /* 0x00000000000b7919 */ /* 0x000ea20000002200 */
[----:B------:R-:W3:Y:S04]  /*0070*/  LDCU.64 UR4, c[0x0][0x358] ;  /* 0x00006b00ff0477ac */ /* 0x000ee80008000a00 */
[----:B------:R-:W4:Y:S08]  /*0080*/  LDC.64 R8, c[0x0][0x3a8] ;  /* 0x0000ea00ff087b82 */ /* 0x000f300000000a00 */
[----:B------:R-:W5:Y:S01]  /*0090*/  LDC.64 R4, c[0x0][0x388] ;  /* 0x0000e200ff047b82 */ /* 0x000f620000000a00 */
[----:B0-----:R-:W-:Y:S01]  /*00a0*/  IMAD R2, R2, UR6, R3 ;  /* 0x0000000602027c24 */ /* 0x001fe2000f8e0203 */
[----:B------:R-:W0:Y:S03]  /*00b0*/  LDCU UR6, c[0x0][0x398] ;  /* 0x00007300ff0677ac */ /* 0x000e260008000800 */
[----:B--2---:R-:W-:-:S02]  /*00c0*/  IMAD R2, R11, UR7, R2 ;  /* 0x000000070b027c24 */ /* 0x004fc4000f8e0202 */
[----:B-1----:R-:W-:-:S04]  /*00d0*/  IMAD.WIDE.U32 R6, R11, 0x4, R6 ;  /* 0x000000040b067825 */ /* 0x002fc800078e0006 */
[----:B----4-:R-:W-:Y:S02]  /*00e0*/  IMAD.WIDE.U32 R8, R11, 0x4, R8 ;  /* 0x000000040b087825 */ /* 0x010fe400078e0008 */
[----:B---3--:R-:W2:Y:S02]  /*00f0*/  LDG.E R7, desc[UR4][R6.64] ;  /* 0x0000000406077981 */ /* 0x008ea4000c1e1900 */
[----:B-----5:R-:W-:Y:S02]  /*0100*/  IMAD.WIDE R4, R2, 0x4, R4 ;  /* 0x0000000402047825 */ /* 0x020fe400078e0204 */
[----:B------:R-:W2:Y:S04]  /*0110*/  LDG.E R9, desc[UR4][R8.64] ;  /* 0x0000000408097981 */ /* 0x000ea8000c1e1900 */
[----:B------:R-:W2:Y:S01]  /*0120*/  LDG.E R0, desc[UR4][R4.64] ;  /* 0x0000000404007981 */ /* 0x000ea2000c1e1900 */
[----:B0-----:R-:W-:-:S04]  /*0130*/  I2FP.F32.S32 R3, UR6 ;  /* 0x0000000600037c45 */ /* 0x001fc80008201400 */
[----:B------:R-:W0:Y:S01]  /*0140*/  MUFU.RCP R10, R3 ;  /* 0x00000003000a7308 */ /* 0x000e220000001000 */
[----:B------:R-:W-:Y:S01]  /*0150*/  BSSY.RECONVERGENT B0, `(.L_x_1) ;  /* 0x000000c000007945 */ /* 0x000fe20003800200 */
[----:B0-----:R-:W-:-:S04]  /*0160*/  FFMA R11, -R3, R10, 1 ;  /* 0x3f800000030b7423 */ /* 0x001fc8000000010a */
[----:B------:R-:W-:Y:S01]  /*0170*/  FFMA R11, R10, R11, R10 ;  /* 0x0000000b0a0b7223 */ /* 0x000fe2000000000a */
[----:B--2---:R-:W-:-:S04]  /*0180*/  FFMA R0, R0, R7, R9 ;  /* 0x0000000700007223 */ /* 0x004fc80000000009 */
[----:B------:R-:W0:Y:S01]  /*0190*/  FCHK P0, R0, R3 ;  /* 0x0000000300007302 */ /* 0x000e220000000000 */
[----:B------:R-:W-:-:S04]  /*01a0*/  FFMA R10, R0, R11, RZ ;  /* 0x0000000b000a7223 */ /* 0x000fc800000000ff */
[----:B------:R-:W-:-:S04]  /*01b0*/  FFMA R6, -R3, R10, R0 ;  /* 0x0000000a03067223 */ /* 0x000fc80000000100 */
[----:B------:R-:W-:Y:S01]  /*01c0*/  FFMA R6, R11, R6, R10 ;  /* 0x000000060b067223 */ /* 0x000fe2000000000a */
[----:B0-----:R-:W-:Y:S06]  /*01d0*/  @!P0 BRA `(.L_x_2) ;  /* 0x00000000000c8947 */ /* 0x001fec0003800000 */
[----:B------:R-:W-:-:S07]  /*01e0*/  MOV R4, 0x200 ;  /* 0x0000020000047802 */ /* 0x000fce0000000f00 */
[----:B------:R-:W-:Y:S05]  /*01f0*/  CALL.REL.NOINC `($__internal_0_$__cuda_sm3x_div_rn_noftz_f32_slowpath) ;  /* 0x0000000000207944 */ /* 0x000fea0003c00000 */
[----:B------:R-:W-:-:S07]  /*0200*/  IMAD.MOV.U32 R6, RZ, RZ, R0 ;  /* 0x000000ffff067224 */ /* 0x000fce00078e0000 */
.L_x_2:
[----:B------:R-:W-:Y:S05]  /*0210*/  BSYNC.RECONVERGENT B0 ;  /* 0x0000000000007941 */ /* 0x000fea0003800200 */
.L_x_1:
[----:B------:R-:W0:Y:S01]  /*0220*/  LDC.64 R4, c[0x0][0x390] ;  /* 0x0000e400ff047b82 */ /* 0x000e220000000a00 */
[----:B------:R-:W1:Y:S01]  /*0230*/  FRND.FLOOR R7, R6 ;  /* 0x0000000600077307 */ /* 0x000e620000205000 */
[----:B0-----:R-:W-:-:S05]  /*0240*/  IMAD.WIDE R2, R2, 0x4, R4 ;  /* 0x0000000402027825 */ /* 0x001fca00078e0204 */
[----:B-1----:R-:W-:Y:S01]  /*0250*/  STG.E desc[UR4][R2.64], R7 ;  /* 0x0000000702007986 */ /* 0x002fe2000c101904 */
[----:B------:R-:W-:Y:S06]  /*0260*/  BAR.SYNC.DEFER_BLOCKING 0x0 ;  /* 0x0000000000007b1d */ /* 0x000fec0000010000 */
[----:B------:R-:W-:Y:S05]  /*0270*/  EXIT ;  /* 0x000000000000794d */ /* 0x000fea0003800000 */
        .weak           $__internal_0_$__cuda_sm3x_div_rn_noftz_f32_slowpath
        .type           $__internal_0_$__cuda_sm3x_div_rn_noftz_f32_slowpath,@function
        .size           $__internal_0_$__cuda_sm3x_div_rn_noftz_f32_slowpath,(.L_x_15 - $__internal_0_$__cuda_sm3x_div_rn_noftz_f32_slowpath)
$__internal_0_$__cuda_sm3x_div_rn_noftz_f32_slowpath:
[--C-:B------:R-:W-:Y:S01]  /*0280*/  SHF.R.U32.HI R6, RZ, 0x17, R3.reuse ;  /* 0x00000017ff067819 */ /* 0x100fe20000011603 */
[----:B------:R-:W-:Y:S01]  /*0290*/  BSSY.RECONVERGENT B1, `(.L_x_3) ;  /* 0x0000064000017945 */ /* 0x000fe20003800200 */
[--C-:B------:R-:W-:Y:S01]  /*02a0*/  SHF.R.U32.HI R5, RZ, 0x17, R0.reuse ;  /* 0x00000017ff057819 */ /* 0x100fe20000011600 */
[----:B------:R-:W-:Y:S01]  /*02b0*/  IMAD.MOV.U32 R7, RZ, RZ, R0 ;  /* 0x000000ffff077224 */ /* 0x000fe200078e0000 */
[----:B------:R-:W-:Y:S01]  /*02c0*/  LOP3.LUT R6, R6, 0xff, RZ, 0xc0, !PT ;  /* 0x000000ff06067812 */ /* 0x000fe200078ec0ff */
[----:B------:R-:W-:Y:S01]  /*02d0*/  IMAD.MOV.U32 R8, RZ, RZ, R3 ;  /* 0x000000ffff087224 */ /* 0x000fe200078e0003 */
[----:B------:R-:W-:-:S03]  /*02e0*/  LOP3.LUT R5, R5, 0xff, RZ, 0xc0, !PT ;  /* 0x000000ff05057812 */ /* 0x000fc600078ec0ff */
[----:B------:R-:W-:Y:S02]  /*02f0*/  VIADD R11, R6, 0xffffffff ;  /* 0xffffffff060b7836 */ /* 0x000fe40000000000 */
[----:B------:R-:W-:-:S03]  /*0300*/  VIADD R10, R5, 0xffffffff ;  /* 0xffffffff050a7836 */ /* 0x000fc60000000000 */
[----:B------:R-:W-:-:S04]  /*0310*/  ISETP.GT.U32.AND P0, PT, R11, 0xfd, PT ;  /* 0x000000fd0b00780c */ /* 0x000fc80003f04070 */
[----:B------:R-:W-:-:S13]  /*0320*/  ISETP.GT.U32.OR P0, PT, R10, 0xfd, P0 ;  /* 0x000000fd0a00780c */ /* 0x000fda0000704470 */
[----:B------:R-:W-:Y:S01]  /*0330*/  @!P0 IMAD.MOV.U32 R9, RZ, RZ, RZ ;  /* 0x000000ffff098224 */ /* 0x000fe200078e00ff */
[----:B------:R-:W-:Y:S06]  /*0340*/  @!P0 BRA `(.L_x_4) ;  /* 0x00000000005c8947 */ /* 0x000fec0003800000 */
[----:B------:R-:W-:Y:S02]  /*0350*/  FSETP.GTU.FTZ.AND P0, PT, |R0|, +INF , PT ;  /* 0x7f8000000000780b */ /* 0x000fe40003f1c200 */
[----:B------:R-:W-:-:S04]  /*0360*/  FSETP.GTU.FTZ.AND P1, PT, |R3|, +INF , PT ;  /* 0x7f8000000300780b */ /* 0x000fc80003f3c200 */
[----:B------:R-:W-:-:S13]  /*0370*/  PLOP3.LUT P0, PT, P0, P1, PT, 0xf8, 0x8f ;  /* 0x00000000008f781c */ /* 0x000fda0000703f70 */
[----:B------:R-:W-:Y:S05]  /*0380*/  @P0 BRA `(.L_x_5) ;  /* 0x00000004004c0947 */ /* 0x000fea0003800000 */
[----:B------:R-:W-:-:S13]  /*0390*/  LOP3.LUT P0, RZ, R8, 0x7fffffff, R7, 0xc8, !PT ;  /* 0x7fffffff08ff7812 */ /* 0x000fda000780c807 */
[----:B------:R-:W-:Y:S05]  /*03a0*/  @!P0 BRA `(.L_x_6) ;  /* 0x00000004003c8947 */ /* 0x000fea0003800000 */
[C---:B------:R-:W-:Y:S02]  /*03b0*/  FSETP.NEU.FTZ.AND P2, PT, |R0|.reuse, +INF , PT ;  /* 0x7f8000000000780b */ /* 0x040fe40003f5d200 */
[----:B------:R-:W-:Y:S02]  /*03c0*/  FSETP.NEU.FTZ.AND P1, PT, |R3|, +INF , PT ;  /* 0x7f8000000300780b */ /* 0x000fe40003f3d200 */
[----:B------:R-:W-:-:S11]  /*03d0*/  FSETP.NEU.FTZ.AND P0, PT, |R0|, +INF , PT ;  /* 0x7f8000000000780b */ /* 0x000fd60003f1d200 */
[----:B------:R-:W-:Y:S05]  /*03e0*/  @!P1 BRA !P2, `(.L_x_6) ;  /* 0x00000004002c9947 */ /* 0x000fea0005000000 */
[----:B------:R-:W-:-:S04]  /*03f0*/  LOP3.LUT P2, RZ, R7, 0x7fffffff, RZ, 0xc0, !PT ;  /* 0x7fffffff07ff7812 */ /* 0x000fc8000784c0ff */
[----:B------:R-:W-:-:S13]  /*0400*/  PLOP3.LUT P1, PT, P1, P2, PT, 0x2f, 0xf2 ;  /* 0x0000000000f2781c */ /* 0x000fda0000f24577 */
[----:B------:R-:W-:Y:S05]  /*0410*/  @P1 BRA `(.L_x_7) ;  /* 0x0000000400181947 */ /* 0x000fea0003800000 */
[----:B------:R-:W-:-:S04]  /*0420*/  LOP3.LUT P1, RZ, R8, 0x7fffffff, RZ, 0xc0, !PT ;  /* 0x7fffffff08ff7812 */ /* 0x000fc8000782c0ff */
[----:B------:R-:W-:-:S13]  /*0430*/  PLOP3.LUT P0, PT, P0, P1, PT, 0x2f, 0xf2 ;  /* 0x0000000000f2781c */ /* 0x000fda0000702577 */
[----:B------:R-:W-:Y:S05]  /*0440*/  @P0 BRA `(.L_x_8) ;  /* 0x0000000400000947 */ /* 0x000fea0003800000 */
[----:B------:R-:W-:Y:S02]  /*0450*/  ISETP.GE.AND P0, PT, R10, RZ, PT ;  /* 0x000000ff0a00720c */ /* 0x000fe40003f06270 */
[----:B------:R-:W-:-:S11]  /*0460*/  ISETP.GE.AND P1, PT, R11, RZ, PT ;  /* 0x000000ff0b00720c */ /* 0x000fd60003f26270 */
[----:B------:R-:W-:Y:S02]  /*0470*/  @P0 IMAD.MOV.U32 R9, RZ, RZ, RZ ;  /* 0x000000ffff090224 */ /* 0x000fe400078e00ff */
[----:B------:R-:W-:Y:S01]  /*0480*/  @!P0 FFMA R7, R0, 1.84467440737095516160e+19, RZ ;  /* 0x5f80000000078823 */ /* 0x000fe200000000ff */
[----:B------:R-:W-:Y:S02]  /*0490*/  @!P0 IMAD.MOV.U32 R9, RZ, RZ, -0x40 ;  /* 0xffffffc0ff098424 */ /* 0x000fe400078e00ff */
[----:B------:R-:W-:Y:S02]  /*04a0*/  @!P1 FFMA R8, R3, 1.84467440737095516160e+19, RZ ;  /* 0x5f80000003089823 */ /* 0x000fe400000000ff */
[----:B------:R-:W-:-:S07]  /*04b0*/  @!P1 VIADD R9, R9, 0x40 ;  /* 0x0000004009099836 */ /* 0x000fce0000000000 */
.L_x_4:
[----:B------:R-:W-:Y:S01]  /*04c0*/  LEA R3, R6, 0xc0800000, 0x17 ;  /* 0xc080000006037811 */ /* 0x000fe200078eb8ff */
[----:B------:R-:W-:Y:S01]  /*04d0*/  VIADD R5, R5, 0xffffff81 ;  /* 0xffffff8105057836 */ /* 0x000fe20000000000 */
[----:B------:R-:W-:Y:S03]  /*04e0*/  BSSY.RECONVERGENT B2, `(.L_x_9) ;  /* 0x0000035000027945 */ /* 0x000fe60003800200 */
[----:B------:R-:W-:Y:S01]  /*04f0*/  IMAD.IADD R3, R8, 0x1, -R3 ;  /* 0x0000000108037824 */ /* 0x000fe200078e0a03 */
[C---:B------:R-:W-:Y:S01]  /*0500*/  IADD3 R6, PT, PT, R5.reuse, 0x7f, -R6 ;  /* 0x0000007f05067810 */ /* 0x040fe20007ffe806 */
[----:B------:R-:W-:Y:S02]  /*0510*/  IMAD R0, R5, -0x800000, R7 ;  /* 0xff80000005007824 */ /* 0x000fe400078e0207 */
[----:B------:R-:W0:Y:S01]  /*0520*/  MUFU.RCP R8, R3 ;  /* 0x0000000300087308 */ /* 0x000e220000001000 */
[----:B------:R-:W-:Y:S01]  /*0530*/  FADD.FTZ R11, -R3, -RZ ;  /* 0x800000ff030b7221 */ /* 0x000fe20000010100 */
[----:B------:R-:W-:-:S03]  /*0540*/  IMAD.IADD R6, R6, 0x1, R9 ;  /* 0x0000000106067824 */ /* 0x000fc600078e0209 */
[----:B0-----:R-:W-:-:S04]  /*0550*/  FFMA R13, R8, R11, 1 ;  /* 0x3f800000080d7423 */ /* 0x001fc8000000000b */
[----:B------:R-:W-:-:S04]  /*0560*/  FFMA R10, R8, R13, R8 ;  /* 0x0000000d080a7223 */ /* 0x000fc80000000008 */
[----:B------:R-:W-:-:S04]  /*0570*/  FFMA R7, R0, R10, RZ ;  /* 0x0000000a00077223 */ /* 0x000fc800000000ff */
[----:B------:R-:W-:-:S04]  /*0580*/  FFMA R8, R11, R7, R0 ;  /* 0x000000070b087223 */ /* 0x000fc80000000000 */
[----:B------:R-:W-:-:S04]  /*0590*/  FFMA R7, R10, R8, R7 ;  /* 0x000000080a077223 */ /* 0x000fc80000000007 */
[----:B------:R-:W-:-:S04]  /*05a0*/  FFMA R8, R11, R7, R0 ;  /* 0x000000070b087223 */ /* 0x000fc80000000000 */
[----:B------:R-:W-:-:S05]  /*05b0*/  FFMA R0, R10, R8, R7 ;  /* 0x000000080a007223 */ /* 0x000fca0000000007 */
[----:B------:R-:W-:-:S04]  /*05c0*/  SHF.R.U32.HI R3, RZ, 0x17, R0 ;  /* 0x00000017ff037819 */ /* 0x000fc80000011600 */
[----:B------:R-:W-:-:S05]  /*05d0*/  LOP3.LUT R3, R3, 0xff, RZ, 0xc0, !PT ;  /* 0x000000ff03037812 */ /* 0x000fca00078ec0ff */
[----:B------:R-:W-:-:S04]  /*05e0*/  IMAD.IADD R9, R3, 0x1, R6 ;  /* 0x0000000103097824 */ /* 0x000fc800078e0206 */
[----:B------:R-:W-:-:S05]  /*05f0*/  VIADD R3, R9, 0xffffffff ;  /* 0xffffffff09037836 */ /* 0x000fca0000000000 */
[----:B------:R-:W-:-:S13]  /*0600*/  ISETP.GE.U32.AND P0, PT, R3, 0xfe, PT ;  /* 0x000000fe0300780c */ /* 0x000fda0003f06070 */
[----:B------:R-:W-:Y:S05]  /*0610*/  @!P0 BRA `(.L_x_10) ;  /* 0x0000000000808947 */ /* 0x000fea0003800000 */
[----:B------:R-:W-:-:S13]  /*0620*/  ISETP.GT.AND P0, PT, R9, 0xfe, PT ;  /* 0x000000fe0900780c */ /* 0x000fda0003f04270 */
[----:B------:R-:W-:Y:S05]  /*0630*/  @P0 BRA `(.L_x_11) ;  /* 0x00000000006c0947 */ /* 0x000fea0003800000 */
[----:B------:R-:W-:-:S13]  /*0640*/  ISETP.GE.AND P0, PT, R9, 0x1, PT ;  /* 0x000000010900780c */ /* 0x000fda0003f06270 */
[----:B------:R-:W-:Y:S05]  /*0650*/  @P0 BRA `(.L_x_12) ;  /* 0x0000000000740947 */ /* 0x000fea0003800000 */
[----:B------:R-:W-:Y:S02]  /*0660*/  ISETP.GE.AND P0, PT, R9, -0x18, PT ;  /* 0xffffffe80900780c */ /* 0x000fe40003f06270 */
[----:B------:R-:W-:-:S11]  /*0670*/  LOP3.LUT R0, R0, 0x80000000, RZ, 0xc0, !PT ;  /* 0x8000000000007812 */ /* 0x000fd600078ec0ff */
[----:B------:R-:W-:Y:S05]  /*0680*/  @!P0 BRA `(.L_x_12) ;  /* 0x0000000000688947 */ /* 0x000fea0003800000 */
[CCC-:B------:R-:W-:Y:S01]  /*0690*/  FFMA.RZ R3, R10.reuse, R8.reuse, R7.reuse ;  /* 0x000000080a037223 */ /* 0x1c0fe2000000c007 */
[CCC-:B------:R-:W-:Y:S01]  /*06a0*/  FFMA.RM R6, R10.reuse, R8.reuse, R7.reuse ;  /* 0x000000080a067223 */ /* 0x1c0fe20000004007 */
[C---:B------:R-:W-:Y:S02]  /*06b0*/  ISETP.NE.AND P2, PT, R9.reuse, RZ, PT ;  /* 0x000000ff0900720c */ /* 0x040fe40003f45270 */
[----:B------:R-:W-:Y:S02]  /*06c0*/  ISETP.NE.AND P1, PT, R9, RZ, PT ;  /* 0x000000ff0900720c */ /* 0x000fe40003f25270 */
[----:B------:R-:W-:Y:S01]  /*06d0*/  LOP3.LUT R5, R3, 0x7fffff, RZ, 0xc0, !PT ;  /* 0x007fffff03057812 */ /* 0x000fe200078ec0ff */
[----:B------:R-:W-:Y:S01]  /*06e0*/  FFMA.RP R3, R10, R8, R7 ;  /* 0x000000080a037223 */ /* 0x000fe20000008007 */
[----:B------:R-:W-:Y:S02]  /*06f0*/  VIADD R8, R9, 0x20 ;  /* 0x0000002009087836 */ /* 0x000fe40000000000 */
[----:B------:R-:W-:Y:S01]  /*0700*/  LOP3.LUT R5, R5, 0x800000, RZ, 0xfc, !PT ;  /* 0x0080000005057812 */ /* 0x000fe200078efcff */
[----:B------:R-:W-:Y:S01]  /*0710*/  IMAD.MOV R7, RZ, RZ, -R9 ;  /* 0x000000ffff077224 */ /* 0x000fe200078e0a09 */
[----:B------:R-:W-:-:S02]  /*0720*/  FSETP.NEU.FTZ.AND P0, PT, R3, R6, PT ;  /* 0x000000060300720b */ /* 0x000fc40003f1d000 */
[----:B------:R-:W-:Y:S02]  /*0730*/  SHF.L.U32 R8, R5, R8, RZ ;  /* 0x0000000805087219 */ /* 0x000fe400000006ff */
[----:B------:R-:W-:Y:S02]  /*0740*/  SEL R6, R7, RZ, P2 ;  /* 0x000000ff07067207 */ /* 0x000fe40001000000 */
[----:B------:R-:W-:Y:S02]  /*0750*/  ISETP.NE.AND P1, PT, R8, RZ, P1 ;  /* 0x000000ff0800720c */ /* 0x000fe40000f25270 */
[----:B------:R-:W-:Y:S02]  /*0760*/  SHF.R.U32.HI R6, RZ, R6, R5 ;  /* 0x00000006ff067219 */ /* 0x000fe40000011605 */
[----:B------:R-:W-:Y:S02]  /*0770*/  PLOP3.LUT P0, PT, P0, P1, PT, 0xf8, 0x8f ;  /* 0x00000000008f781c */ /* 0x000fe40000703f70 */
[----:B------:R-:W-:-:S02]  /*0780*/  SHF.R.U32.HI R8, RZ, 0x1, R6 ;  /* 0x00000001ff087819 */ /* 0x000fc40000011606 */
[----:B------:R-:W-:-:S04]  /*0790*/  SEL R3, RZ, 0x1, !P0 ;  /* 0x00000001ff037807 */ /* 0x000fc80004000000 */
[----:B------:R-:W-:-:S04]  /*07a0*/  LOP3.LUT R3, R3, 0x1, R8, 0xf8, !PT ;  /* 0x0000000103037812 */ /* 0x000fc800078ef808 */
[----:B------:R-:W-:-:S05]  /*07b0*/  LOP3.LUT R3, R3, R6, RZ, 0xc0, !PT ;  /* 0x0000000603037212 */ /* 0x000fca00078ec0ff */
[----:B------:R-:W-:-:S05]  /*07c0*/  IMAD.IADD R3, R8, 0x1, R3 ;  /* 0x0000000108037824 */ /* 0x000fca00078e0203 */
[----:B------:R-:W-:Y:S01]  /*07d0*/  LOP3.LUT R0, R3, R0, RZ, 0xfc, !PT ;  /* 0x0000000003007212 */ /* 0x000fe200078efcff */
[----:B------:R-:W-:Y:S06]  /*07e0*/  BRA `(.L_x_12) ;  /* 0x0000000000107947 */ /* 0x000fec0003800000 */
.L_x_11:
[----:B------:R-:W-:-:S04]  /*07f0*/  LOP3.LUT R0, R0, 0x80000000, RZ, 0xc0, !PT ;  /* 0x8000000000007812 */ /* 0x000fc800078ec0ff */
[----:B------:R-:W-:Y:S01]  /*0800*/  LOP3.LUT R0, R0, 0x7f800000, RZ, 0xfc, !PT ;  /* 0x7f80000000007812 */ /* 0x000fe200078efcff */
[----:B------:R-:W-:Y:S06]  /*0810*/  BRA `(.L_x_12) ;  /* 0x0000000000047947 */ /* 0x000fec0003800000 */
.L_x_10:
[----:B------:R-:W-:-:S07]  /*0820*/  IMAD R0, R6, 0x800000, R0 ;  /* 0x0080000006007824 */ /* 0x000fce00078e0200 */
.L_x_12:
[----:B------:R-:W-:Y:S05]  /*0830*/  BSYNC.RECONVERGENT B2 ;  /* 0x0000000000027941 */ /* 0x000fea0003800200 */
.L_x_9:
[----:B------:R-:W-:Y:S05]  /*0840*/  BRA `(.L_x_13) ;  /* 0x0000000000207947 */ /* 0x000fea0003800000 */
.L_x_8:
[----:B------:R-:W-:-:S04]  /*0850*/  LOP3.LUT R0, R8, 0x80000000, R7, 0x48, !PT ;  /* 0x8000000008007812 */ /* 0x000fc800078e4807 */
[----:B------:R-:W-:Y:S01]  /*0860*/  LOP3.LUT R0, R0, 0x7f800000, RZ, 0xfc, !PT ;  /* 0x7f80000000007812 */ /* 0x000fe200078efcff */
[----:B------:R-:W-:Y:S06]  /*0870*/  BRA `(.L_x_13) ;  /* 0x0000000000147947 */ /* 0x000fec0003800000 */
.L_x_7:
[----:B------:R-:W-:Y:S01]  /*0880*/  LOP3.LUT R0, R8, 0x80000000, R7, 0x48, !PT ;  /* 0x8000000008007812 */ /* 0x000fe200078e4807 */
[----:B------:R-:W-:Y:S06]  /*0890*/  BRA `(.L_x_13) ;  /* 0x00000000000c7947 */ /* 0x000fec0003800000 */
.L_x_6:
[----:B------:R-:W0:Y:S01]  /*08a0*/  MUFU.RSQ R0, -QNAN ;  /* 0xffc0000000007908 */ /* 0x000e220000001400 */
[----:B------:R-:W-:Y:S05]  /*08b0*/  BRA `(.L_x_13) ;  /* 0x0000000000047947 */ /* 0x000fea0003800000 */
.L_x_5:
[----:B------:R-:W-:-:S07]  /*08c0*/  FADD.FTZ R0, R0, R3 ;  /* 0x0000000300007221 */ /* 0x000fce0000010000 */
.L_x_13:
[----:B------:R-:W-:Y:S05]  /*08d0*/  BSYNC.RECONVERGENT B1 ;  /* 0x0000000000017941 */ /* 0x000fea0003800200 */
.L_x_3:
[----:B------:R-:W-:-:S04]  /*08e0*/  IMAD.MOV.U32 R5, RZ, RZ, 0x0 ;  /* 0x00000000ff057424 */ /* 0x000fc800078e00ff */
[----:B0-----:R-:W-:Y:S05]  /*08f0*/  RET.REL.NODEC R4 `(_Z12hashFunctioniiPfS_iS_S_) ;  /* 0xfffffff404c07950 */ /* 0x001fea0003c3ffff */
.L_x_14:
        /* <DEDUP_REMOVED lines=16> */
.L_x_15:


//--------------------- .nv.shared.reserved.0     --------------------------
	.section	.nv.shared.reserved.0,"aw",@nobits
	.weak		__nv_reservedSMEM_offset_0_alias
	.size		__nv_reservedSMEM_offset_0_alias, 0, 64
	.other		__nv_reservedSMEM_offset_0_alias,@"STO_CUDA_RESERVED_SHARED STV_DEFAULT"
__nv_reservedSMEM_offset_0_alias:
	.zero		0
	.zero		64


//--------------------- .nv.global                --------------------------
	.section	.nv.global,"aw",@nobits
.nv.global:
	.type		_ZN34_INTERNAL_8e6abb51_4_k_cu_2ad2398a6thrust24THRUST_300001_SM_1000_NS12placeholders2_8E,@object
	.size		_ZN34_INTERNAL_8e6abb51_4_k_cu_2ad2398a6thrust24THRUST_300001_SM_1000_NS12placeholders2_8E,(_ZN34_INTERNAL_8e6abb51_4_k_cu_2ad2398a4cuda3std3__436_GLOBAL__N__8e6abb51_4_k_cu_2ad2398a6ignoreE - _ZN34_INTERNAL_8e6abb51_4_k_cu_2ad2398a6thrust24THRUST_300001_SM_1000_NS12placeholders2_8E)
_ZN34_INTERNAL_8e6abb51_4_k_cu_2ad2398a6thrust24THRUST_300001_SM_1000_NS12placeholders2_8E:
	.zero		1
	.type		_ZN34_INTERNAL_8e6abb51_4_k_cu_2ad2398a4cuda3std3__436_GLOBAL__N__8e6abb51_4_k_cu_2ad2398a6ignoreE,@object
	.size		_ZN34_INTERNAL_8e6abb51_4_k_cu_2ad2398a4cuda3std3__436_GLOBAL__N__8e6abb51_4_k_cu_2ad2398a6ignoreE,(_ZN34_INTERNAL_8e6abb51_4_k_cu_2ad2398a4cuda3std6ranges3__45__cpo4dataE - _ZN34_INTERNAL_8e6abb51_4_k_cu_2ad2398a4cuda3std3__436_GLOBAL__N__8e6abb51_4_k_cu_2ad2398a6ignoreE)
_ZN34_INTERNAL_8e6abb51_4_k_cu_2ad2398a4cuda3std3__436_GLOBAL__N__8e6abb51_4_k_cu_2ad2398a6ignoreE:
	.zero		1
	.type		_ZN34_INTERNAL_8e6abb51_4_k_cu_2ad2398a4cuda3std6ranges3__45__cpo4dataE,@object
	.size		_ZN34_INTERNAL_8e6abb51_4_k_cu_2ad2398a4cuda3std6ranges3__45__cpo4dataE,(_ZN34_INTERNAL_8e6abb51_4_k_cu_2ad2398a6thrust24THRUST_300001_SM_1000_NS6system3cpp3parE - _ZN34_INTERNAL_8e6abb51_4_k_cu_2ad2398a4cuda3std6ranges3__45__cpo4dataE)
_ZN34_INTERNAL_8e6abb51_4_k_cu_2ad2398a4cuda3std6ranges3__45__cpo4dataE:
	.zero		1
	.type		_ZN34_INTERNAL_8e6abb51_4_k_cu_2ad2398a6thrust24THRUST_300001_SM_1000_NS6system3cpp3parE,@object
	.size		_ZN34_INTERNAL_8e6abb51_4_k_cu_2ad2398a6thrust24THRUST_300001_SM_1000_NS6system3cpp3parE,(_ZN34_INTERNAL_8e6abb51_4_k_cu_2ad2398a4cuda3std3__45__cpo5beginE - _ZN34_INTERNAL_8e6abb51_4_k_cu_2ad2398a6thrust24THRUST_300001_SM_1000_NS6system3cpp3parE)
_ZN34_INTERNAL_8e6abb51_4_k_cu_2ad2398a6thrust24THRUST_300001_SM_1000_NS6system3cpp3parE:
	.zero		1
	.type		_ZN34_INTERNAL_8e6abb51_4_k_cu_2ad2398a4cuda3std3__45__cpo5beginE,@object
	.size		_ZN34_INTERNAL_8e6abb51_4_k_cu_2ad2398a4cuda3std3__45__cpo5beginE,(_ZN34_INTERNAL_8e6abb51_4_k_cu_2ad2398a4cuda3std6ranges3__45__cpo5beginE - _ZN34_INTERNAL_8e6abb51_4_k_cu_2ad2398a4cuda3std3__45__cpo5beginE)
_ZN34_INTERNAL_8e6abb51_4_k_cu_2ad2398a4cuda3std3__45__cpo5beginE:
	.zero		1
	.type		_ZN34_INTERNAL_8e6abb51_4_k_cu_2ad2398a4cuda3std6ranges3__45__cpo5beginE,@object
	.size		_ZN34_INTERNAL_8e6abb51_4_k_cu_2ad2398a4cuda3std6ranges3__45__cpo5beginE,(_ZN34_INTERNAL_8e6abb51_4_k_cu_2ad2398a6thrust24THRUST_300001_SM_1000_NS6deviceE - _ZN34_INTERNAL_8e6abb51_4_k_cu_2ad2398a4cuda3std6ranges3__45__cpo5beginE)
_ZN34_INTERNAL_8e6abb51_4_k_cu_2ad2398a4cuda3std6ranges3__45__cpo5beginE:
	.zero		1
	.type		_ZN34_INTERNAL_8e6abb51_4_k_cu_2ad2398a6thrust24THRUST_300001_SM_1000_NS6deviceE,@object
	.size		_ZN34_INTERNAL_8e6abb51_4_k_cu_2ad2398a6thrust24THRUST_300001_SM_1000_NS6deviceE,(_ZN34_INTERNAL_8e6abb51_4_k_cu_2ad2398a4cuda3std3__47nulloptE - _ZN34_INTERNAL_8e6abb51_4_k_cu_2ad2398a6thrust24THRUST_300001_SM_1000_NS6deviceE)
_ZN34_INTERNAL_8e6abb51_4_k_cu_2ad2398a6thrust24THRUST_300001_SM_1000_NS6deviceE:
	.zero		1
	.type		_ZN34_INTERNAL_8e6abb51_4_k_cu_2ad2398a4cuda3std3__47nulloptE,@object
	.size		_ZN34_INTERNAL_8e6abb51_4_k_cu_2ad2398a4cuda3std3__47nulloptE,(_ZN34_INTERNAL_8e6abb51_4_k_cu_2ad2398a4cuda3std6ranges3__45__cpo8distanceE - _ZN34_INTERNAL_8e6abb51_4_k_cu_2ad2398a4cuda3std3__47nulloptE)
_ZN34_INTERNAL_8e6abb51_4_k_cu_2ad2398a4cuda3std3__47nulloptE:
	.zero		1
	.type		_ZN34_INTERNAL_8e6abb51_4_k_cu_2ad2398a4cuda3std6ranges3__45__cpo8distanceE,@object
	.size		_ZN34_INTERNAL_8e6abb51_4_k_cu_2ad2398a4cuda3std6ranges3__45__cpo8distanceE,(_ZN34_INTERNAL_8e6abb51_4_k_cu_2ad2398a6thrust24THRUST_300001_SM_1000_NS12placeholders2_4E - _ZN34_INTERNAL_8e6abb51_4_k_cu_2ad2398a4cuda3std6ranges3__45__cpo8distanceE)
_ZN34_INTERNAL_8e6abb51_4_k_cu_2ad2398a4cuda3std6ranges3__45__cpo8distanceE:
	.zero		1
	.type		_ZN34_INTERNAL_8e6abb51_4_k_cu_2ad2398a6thrust24THRUST_300001_SM_1000_NS12placeholders2_4E,@object
	.size		_ZN34_INTERNAL_8e6abb51_4_k_cu_2ad2398a6thrust24THRUST_300001_SM_1000_NS12placeholders2_4E,(_ZN34_INTERNAL_8e6abb51_4_k_cu_2ad2398a4cuda3std3__45__cpo6rbeginE - _ZN34_INTERNAL_8e6abb51_4_k_cu_2ad2398a6thrust24THRUST_300001_SM_1000_NS12placeholders2_4E)
_ZN34_INTERNAL_8e6abb51_4_k_cu_2ad2398a6thrust24THRUST_300001_SM_1000_NS12placeholders2_4E:
	.zero		1
	.type		_ZN34_INTERNAL_8e6abb51_4_k_cu_2ad2398a4cuda3std3__45__cpo6rbeginE,@object
	.size		_ZN34_INTERNAL_8e6abb51_4_k_cu_2ad2398a4cuda3std3__45__cpo6rbeginE,(_ZN34_INTERNAL_8e6abb51_4_k_cu_2ad2398a4cuda3std6ranges3__45__cpo7advanceE - _ZN34_INTERNAL_8e6abb51_4_k_cu_2ad2398a4cuda3std3__45__cpo6rbeginE)
_ZN34_INTERNAL_8e6abb51_4_k_cu_2ad2398a4cuda3std3__45__cpo6rbeginE:
	.zero		1
	.type		_ZN34_INTERNAL_8e6abb51_4_k_cu_2ad2398a4cuda3std6ranges3__45__cpo7advanceE,@object
	.size		_ZN34_INTERNAL_8e6abb51_4_k_cu_2ad2398a4cuda3std6ranges3__45__cpo7advanceE,(_ZN34_INTERNAL_8e6abb51_4_k_cu_2ad2398a6thrust24THRUST_300001_SM_1000_NS12placeholders3_10E - _ZN34_INTERNAL_8e6abb51_4_k_cu_2ad2398a4cuda3std6ranges3__45__cpo7advanceE)
_ZN34_INTERNAL_8e6abb51_4_k_cu_2ad2398a4cuda3std6ranges3__45__cpo7advanceE:
	.zero		1
	.type		_ZN34_INTERNAL_8e6abb51_4_k_cu_2ad2398a6thrust24THRUST_300001_SM_1000_NS12placeholders3_10E,@object
	.size		_ZN34_INTERNAL_8e6abb51_4_k_cu_2ad2398a6thrust24THRUST_300001_SM_1000_NS12placeholders3_10E,(_ZN34_INTERNAL_8e6abb51_4_k_cu_2ad2398a4cuda3std3__48in_placeE - _ZN34_INTERNAL_8e6abb51_4_k_cu_2ad2398a6thrust24THRUST_300001_SM_1000_NS12placeholders3_10E)
_ZN34_INTERNAL_8e6abb51_4_k_cu_2ad2398a6thrust24THRUST_300001_SM_1000_NS12placeholders3_10E:
	.zero		1
	.type		_ZN34_INTERNAL_8e6abb51_4_k_cu_2ad2398a4cuda3std3__48in_placeE,@object
	.size		_ZN34_INTERNAL_8e6abb51_4_k_cu_2ad2398a4cuda3std3__48in_placeE,(_ZN34_INTERNAL_8e6abb51_4_k_cu_2ad2398a4cuda3std6ranges3__45__cpo4sizeE - _ZN34_INTERNAL_8e6abb51_4_k_cu_2ad2398a4cuda3std3__48in_placeE)
_ZN34_INTERNAL_8e6abb51_4_k_cu_2ad2398a4cuda3std3__48in_placeE:
	.zero		1
	.type		_ZN34_INTERNAL_8e6abb51_4_k_cu_2ad2398a4cuda3std6ranges3__45__cpo4sizeE,@object
	.size		_ZN34_INTERNAL_8e6abb51_4_k_cu_2ad2398a4cuda3std6ranges3__45__cpo4sizeE,(_ZN34_INTERNAL_8e6abb51_4_k_cu_2ad2398a6thrust24THRUST_300001_SM_1000_NS12placeholders2_2E - _ZN34_INTERNAL_8e6abb51_4_k_cu_2ad2398a4cuda3std6ranges3__45__cpo4sizeE)
_ZN34_INTERNAL_8e6abb51_4_k_cu_2ad2398a4cuda3std6ranges3__45__cpo4sizeE:
	.zero		1
	.type		_ZN34_INTERNAL_8e6abb51_4_k_cu_2ad2398a6thrust24THRUST_300001_SM_1000_NS12placeholders2_2E,@object
	.size		_ZN34_INTERNAL_8e6abb51_4_k_cu_2ad2398a6thrust24THRUST_300001_SM_1000_NS12placeholders2_2E,(_ZN34_INTERNAL_8e6abb51_4_k_cu_2ad2398a4cuda3std3__45__cpo6cbeginE - _ZN34_INTERNAL_8e6abb51_4_k_cu_2ad2398a6thrust24THRUST_300001_SM_1000_NS12placeholders2_2E)
_ZN34_INTERNAL_8e6abb51_4_k_cu_2ad2398a6thrust24THRUST_300001_SM_1000_NS12placeholders2_2E:
	.zero		1
	.type		_ZN34_INTERNAL_8e6abb51_4_k_cu_2ad2398a4cuda3std3__45__cpo6cbeginE,@object
	.size		_ZN34_INTERNAL_8e6abb51_4_k_cu_2ad2398a4cuda3std3__45__cpo6cbeginE,(_ZN34_INTERNAL_8e6abb51_4_k_cu_2ad2398a4cuda3std6ranges3__45__cpo6cbeginE - _ZN34_INTERNAL_8e6abb51_4_k_cu_2ad2398a4cuda3std3__45__cpo6cbeginE)
_ZN34_INTERNAL_8e6abb51_4_k_cu_2ad2398a4cuda3std3__45__cpo6cbeginE:
	.zero		1
	.type		_ZN34_INTERNAL_8e6abb51_4_k_cu_2ad2398a4cuda3std6ranges3__45__cpo6cbeginE,@object
	.size		_ZN34_INTERNAL_8e6abb51_4_k_cu_2ad2398a4cuda3std6ranges3__45__cpo6cbeginE,(_ZN34_INTERNAL_8e6abb51_4_k_cu_2ad2398a6thrust24THRUST_300001_SM_1000_NS12placeholders2_6E - _ZN34_INTERNAL_8e6abb51_4_k_cu_2ad2398a4cuda3std6ranges3__45__cpo6cbeginE)
_ZN34_INTERNAL_8e6abb51_4_k_cu_2ad2398a4cuda3std6ranges3__45__cpo6cbeginE:
	.zero		1
	.type		_ZN34_INTERNAL_8e6abb51_4_k_cu_2ad2398a6thrust24THRUST_300001_SM_1000_NS12placeholders2_6E,@object
	.size		_ZN34_INTERNAL_8e6abb51_4_k_cu_2ad2398a6thrust24THRUST_300001_SM_1000_NS12placeholders2_6E,(_ZN34_INTERNAL_8e6abb51_4_k_cu_2ad2398a4cuda3std3__45__cpo7crbeginE - _ZN34_INTERNAL_8e6abb51_4_k_cu_2ad2398a6thrust24THRUST_300001_SM_1000_NS12placeholders2_6E)
_ZN34_INTERNAL_8e6abb51_4_k_cu_2ad2398a6thrust24THRUST_300001_SM_1000_NS12placeholders2_6E:
	.zero		1
	.type		_ZN34_INTERNAL_8e6abb51_4_k_cu_2ad2398a4cuda3std3__45__cpo7crbeginE,@object
	.size		_ZN34_INTERNAL_8e6abb51_4_k_cu_2ad2398a4cuda3std3__45__cpo7crbeginE,(_ZN34_INTERNAL_8e6abb51_4_k_cu_2ad2398a4cuda3std6ranges3__45__cpo4nextE - _ZN34_INTERNAL_8e6abb51_4_k_cu_2ad2398a4cuda3std3__45__cpo7crbeginE)
_ZN34_INTERNAL_8e6abb51_4_k_cu_2ad2398a4cuda3std3__45__cpo7crbeginE:
	.zero		1
	.type		_ZN34_INTERNAL_8e6abb51_4_k_cu_2ad2398a4cuda3std6ranges3__45__cpo4nextE,@object
	.size		_ZN34_INTERNAL_8e6abb51_4_k_cu_2ad2398a4cuda3std6ranges3__45__cpo4nextE,(_ZN34_INTERNAL_8e6abb51_4_k_cu_2ad2398a4cuda3std6ranges3__45__cpo4swapE - _ZN34_INTERNAL_8e6abb51_4_k_cu_2ad2398a4cuda3std6ranges3__45__cpo4nextE)
_ZN34_INTERNAL_8e6abb51_4_k_cu_2ad2398a4cuda3std6ranges3__45__cpo4nextE:
	.zero		1
	.type		_ZN34_INTERNAL_8e6abb51_4_k_cu_2ad2398a4cuda3std6ranges3__45__cpo4swapE,@object
	.size		_ZN34_INTERNAL_8e6abb51_4_k_cu_2ad2398a4cuda3std6ranges3__45__cpo4swapE,(_ZN34_INTERNAL_8e6abb51_4_k_cu_2ad2398a6thrust24THRUST_300001_SM_1000_NS8cuda_cub10par_nosyncE - _ZN34_INTERNAL_8e6abb51_4_k_cu_2ad2398a4cuda3std6ranges3__45__cpo4swapE)
_ZN34_INTERNAL_8e6abb51_4_k_cu_2ad2398a4cuda3std6ranges3__45__cpo4swapE:
	.zero		1
	.type		_ZN34_INTERNAL_8e6abb51_4_k_cu_2ad2398a6thrust24THRUST_300001_SM_1000_NS8cuda_cub10par_nosyncE,@object
	.size		_ZN34_INTERNAL_8e6abb51_4_k_cu_2ad2398a6thrust24THRUST_300001_SM_1000_NS8cuda_cub10par_nosyncE,(_ZN34_INTERNAL_8e6abb51_4_k_cu_2ad2398a6thrust24THRUST_300001_SM_1000_NS3seqE - _ZN34_INTERNAL_8e6abb51_4_k_cu_2ad2398a6thrust24THRUST_300001_SM_1000_NS8cuda_cub10par_nosyncE)
_ZN34_INTERNAL_8e6abb51_4_k_cu_2ad2398a6thrust24THRUST_300001_SM_1000_NS8cuda_cub10par_nosyncE:
	.zero		1
	.type		_ZN34_INTERNAL_8e6abb51_4_k_cu_2ad2398a6thrust24THRUST_300001_SM_1000_NS3seqE,@object
	.size		_ZN34_INTERNAL_8e6abb51_4_k_cu_2ad2398a6thrust24THRUST_300001_SM_1000_NS3seqE,(_ZN34_INTERNAL_8e6abb51_4_k_cu_2ad2398a4cuda3std3__420unreachable_sentinelE - _ZN34_INTERNAL_8e6abb51_4_k_cu_2ad2398a6thrust24THRUST_300001_SM_1000_NS3seqE)
_ZN34_INTERNAL_8e6abb51_4_k_cu_2ad2398a6thrust24THRUST_300001_SM_1000_NS3seqE:
	.zero		1
	.type		_ZN34_INTERNAL_8e6abb51_4_k_cu_2ad2398a4cuda3std3__420unreachable_sentinelE,@object
	.size		_ZN34_INTERNAL_8e6abb51_4_k_cu_2ad2398a4cuda3std3__420unreachable_sentinelE,(_ZN34_INTERNAL_8e6abb51_4_k_cu_2ad2398a4cuda3std6ranges3__45__cpo5ssizeE - _ZN34_INTERNAL_8e6abb51_4_k_cu_2ad2398a4cuda3std3__420unreachable_sentinelE)
_ZN34_INTERNAL_8e6abb51_4_k_cu_2ad2398a4cuda3std3__420unreachable_sentinelE:
	.zero		1
	.type		_ZN34_INTERNAL_8e6abb51_4_k_cu_2ad2398a4cuda3std6ranges3__45__cpo5ssizeE,@object
	.size		_ZN34_INTERNAL_8e6abb51_4_k_cu_2ad2398a4cuda3std6ranges3__45__cpo5ssizeE,(_ZN34_INTERNAL_8e6abb51_4_k_cu_2ad2398a6thrust24THRUST_300001_SM_1000_NS12placeholders2_3E - _ZN34_INTERNAL_8e6abb51_4_k_cu_2ad2398a4cuda3std6ranges3__45__cpo5ssizeE)
_ZN34_INTERNAL_8e6abb51_4_k_cu_2ad2398a4cuda3std6ranges3__45__cpo5ssizeE:
	.zero		1
	.type		_ZN34_INTERNAL_8e6abb51_4_k_cu_2ad2398a6thrust24THRUST_300001_SM_1000_NS12placeholders2_3E,@object
	.size		_ZN34_INTERNAL_8e6abb51_4_k_cu_2ad2398a6thrust24THRUST_300001_SM_1000_NS12placeholders2_3E,(_ZN34_INTERNAL_8e6abb51_4_k_cu_2ad2398a4cuda3std3__45__cpo4cendE - _ZN34_INTERNAL_8e6abb51_4_k_cu_2ad2398a6thrust24THRUST_300001_SM_1000_NS12placeholders2_3E)
_ZN34_INTERNAL_8e6abb51_4_k_cu_2ad2398a6thrust24THRUST_300001_SM_1000_NS12placeholders2_3E:
	.zero		1
	.type		_ZN34_INTERNAL_8e6abb51_4_k_cu_2ad2398a4cuda3std3__45__cpo4cendE,@object
	.size		_ZN34_INTERNAL_8e6abb51_4_k_cu_2ad2398a4cuda3std3__45__cpo4cendE,(_ZN34_INTERNAL_8e6abb51_4_k_cu_2ad2398a4cuda3std6ranges3__45__cpo4cendE - _ZN34_INTERNAL_8e6abb51_4_k_cu_2ad2398a4cuda3std3__45__cpo4cendE)
_ZN34_INTERNAL_8e6abb51_4_k_cu_2ad2398a4cuda3std3__45__cpo4cendE:
	.zero		1
	.type		_ZN34_INTERNAL_8e6abb51_4_k_cu_2ad2398a4cuda3std6ranges3__45__cpo4cendE,@object
	.size		_ZN34_INTERNAL_8e6abb51_4_k_cu_2ad2398a4cuda3std6ranges3__45__cpo4cendE,(_ZN34_INTERNAL_8e6abb51_4_k_cu_2ad2398a6thrust24THRUST_300001_SM_1000_NS12placeholders2_7E - _ZN34_INTERNAL_8e6abb51_4_k_cu_2ad2398a4cuda3std6ranges3__45__cpo4cendE)
_ZN34_INTERNAL_8e6abb51_4_k_cu_2ad2398a4cuda3std6ranges3__45__cpo4cendE:
	.zero		1
	.type		_ZN34_INTERNAL_8e6abb51_4_k_cu_2ad2398a6thrust24THRUST_300001_SM_1000_NS12placeholders2_7E,@object
	.size		_ZN34_INTERNAL_8e6abb51_4_k_cu_2ad2398a6thrust24THRUST_300001_SM_1000_NS12placeholders2_7E,(_ZN34_INTERNAL_8e6abb51_4_k_cu_2ad2398a4cuda3std3__45__cpo5crendE - _ZN34_INTERNAL_8e6abb51_4_k_cu_2ad2398a6thrust24THRUST_300001_SM_1000_NS12placeholders2_7E)
_ZN34_INTERNAL_8e6abb51_4_k_cu_2ad2398a6thrust24THRUST_300001_SM_1000_NS12placeholders2_7E:
	.zero		1
	.type		_ZN34_INTERNAL_8e6abb51_4_k_cu_2ad2398a4cuda3std3__45__cpo5crendE,@object
	.size		_ZN34_INTERNAL_8e6abb51_4_k_cu_2ad2398a4cuda3std3__45__cpo5crendE,(_ZN34_INTERNAL_8e6abb51_4_k_cu_2ad2398a4cuda3std6ranges3__45__cpo4prevE - _ZN34_INTERNAL_8e6abb51_4_k_cu_2ad2398a4cuda3std3__45__cpo5crendE)
_ZN34_INTERNAL_8e6abb51_4_k_cu_2ad2398a4cuda3std3__45__cpo5crendE:
	.zero		1
	.type		_ZN34_INTERNAL_8e6abb51_4_k_cu_2ad2398a4cuda3std6ranges3__45__cpo4prevE,@object
	.size		_ZN34_INTERNAL_8e6abb51_4_k_cu_2ad2398a4cuda3std6ranges3__45__cpo4prevE,(_ZN34_INTERNAL_8e6abb51_4_k_cu_2ad2398a4cuda3std6ranges3__45__cpo9iter_moveE - _ZN34_INTERNAL_8e6abb51_4_k_cu_2ad2398a4cuda3std6ranges3__45__cpo4prevE)
_ZN34_INTERNAL_8e6abb51_4_k_cu_2ad2398a4cuda3std6ranges3__45__cpo4prevE:
	.zero		1
	.type		_ZN34_INTERNAL_8e6abb51_4_k_cu_2ad2398a4cuda3std6ranges3__45__cpo9iter_moveE,@object
	.size		_ZN34_INTERNAL_8e6abb51_4_k_cu_2ad2398a4cuda3std6ranges3__45__cpo9iter_moveE,(_ZN34_INTERNAL_8e6abb51_4_k_cu_2ad2398a6thrust24THRUST_300001_SM_1000_NS6system6detail10sequential3seqE - _ZN34_INTERNAL_8e6abb51_4_k_cu_2ad2398a4cuda3std6ranges3__45__cpo9iter_moveE)
_ZN34_INTERNAL_8e6abb51_4_k_cu_2ad2398a4cuda3std6ranges3__45__cpo9iter_moveE:
	.zero		1
	.type		_ZN34_INTERNAL_8e6abb51_4_k_cu_2ad2398a6thrust24THRUST_300001_SM_1000_NS6system6detail10sequential3seqE,@object
	.size		_ZN34_INTERNAL_8e6abb51_4_k_cu_2ad2398a6thrust24THRUST_300001_SM_1000_NS6system6detail10sequential3seqE,(_ZN34_INTERNAL_8e6abb51_4_k_cu_2ad2398a6thrust24THRUST_300001_SM_1000_NS12placeholders2_9E - _ZN34_INTERNAL_8e6abb51_4_k_cu_2ad2398a6thrust24THRUST_300001_SM_1000_NS6system6detail10sequential3seqE)
_ZN34_INTERNAL_8e6abb51_4_k_cu_2ad2398a6thrust24THRUST_300001_SM_1000_NS6system6detail10sequential3seqE:
	.zero		1
	.type		_ZN34_INTERNAL_8e6abb51_4_k_cu_2ad2398a6thrust24THRUST_300001_SM_1000_NS12placeholders2_9E,@object
	.size		_ZN34_INTERNAL_8e6abb51_4_k_cu_2ad2398a6thrust24THRUST_300001_SM_1000_NS12placeholders2_9E,(_ZN34_INTERNAL_8e6abb51_4_k_cu_2ad2398a4cuda3std3__419piecewise_constructE - _ZN34_INTERNAL_8e6abb51_4_k_cu_2ad2398a6thrust24THRUST_300001_SM_1000_NS12placeholders2_9E)
_ZN34_INTERNAL_8e6abb51_4_k_cu_2ad2398a6thrust24THRUST_300001_SM_1000_NS12placeholders2_9E:
	.zero		1
	.type		_ZN34_INTERNAL_8e6abb51_4_k_cu_2ad2398a4cuda3std3__419piecewise_constructE,@object
	.size		_ZN34_INTERNAL_8e6abb51_4_k_cu_2ad2398a4cuda3std3__419piecewise_constructE,(_ZN34_INTERNAL_8e6abb51_4_k_cu_2ad2398a4cuda3std6ranges3__45__cpo5cdataE - _ZN34_INTERNAL_8e6abb51_4_k_cu_2ad2398a4cuda3std3__419piecewise_constructE)
_ZN34_INTERNAL_8e6abb51_4_k_cu_2ad2398a4cuda3std3__419piecewise_constructE:
	.zero		1
	.type		_ZN34_INTERNAL_8e6abb51_4_k_cu_2ad2398a4cuda3std6ranges3__45__cpo5cdataE,@object
	.size		_ZN34_INTERNAL_8e6abb51_4_k_cu_2ad2398a4cuda3std6ranges3__45__cpo5cdataE,(_ZN34_INTERNAL_8e6abb51_4_k_cu_2ad2398a6thrust24THRUST_300001_SM_1000_NS12placeholders2_1E - _ZN34_INTERNAL_8e6abb51_4_k_cu_2ad2398a4cuda3std6ranges3__45__cpo5cdataE)
_ZN34_INTERNAL_8e6abb51_4_k_cu_2ad2398a4cuda3std6ranges3__45__cpo5cdataE:
	.zero		1
	.type		_ZN34_INTERNAL_8e6abb51_4_k_cu_2ad2398a6thrust24THRUST_300001_SM_1000_NS12placeholders2_1E,@object
	.size		_ZN34_INTERNAL_8e6abb51_4_k_cu_2ad2398a6thrust24THRUST_300001_SM_1000_NS12placeholders2_1E,(_ZN34_INTERNAL_8e6abb51_4_k_cu_2ad2398a4cuda3std3__45__cpo3endE - _ZN34_INTERNAL_8e6abb51_4_k_cu_2ad2398a6thrust24THRUST_300001_SM_1000_NS12placeholders2_1E)
_ZN34_INTERNAL_8e6abb51_4_k_cu_2ad2398a6thrust24THRUST_300001_SM_1000_NS12placeholders2_1E:
	.zero		1
	.type		_ZN34_INTERNAL_8e6abb51_4_k_cu_2ad2398a4cuda3std3__45__cpo3endE,@object
	.size		_ZN34_INTERNAL_8e6abb51_4_k_cu_2ad2398a4cuda3std3__45__cpo3endE,(_ZN34_INTERNAL_8e6abb51_4_k_cu_2ad2398a4cuda3std6ranges3__45__cpo3endE - _ZN34_INTERNAL_8e6abb51_4_k_cu_2ad2398a4cuda3std3__45__cpo3endE)
_ZN34_INTERNAL_8e6abb51_4_k_cu_2ad2398a4cuda3std3__45__cpo3endE:
	.zero		1
	.type		_ZN34_INTERNAL_8e6abb51_4_k_cu_2ad2398a4cuda3std6ranges3__45__cpo3endE,@object
	.size		_ZN34_INTERNAL_8e6abb51_4_k_cu_2ad2398a4cuda3std6ranges3__45__cpo3endE,(_ZN34_INTERNAL_8e6abb51_4_k_cu_2ad2398a6thrust24THRUST_300001_SM_1000_NS12placeholders2_5E - _ZN34_INTERNAL_8e6abb51_4_k_cu_2ad2398a4cuda3std6ranges3__45__cpo3endE)
_ZN34_INTERNAL_8e6abb51_4_k_cu_2ad2398a4cuda3std6ranges3__45__cpo3endE:
	.zero		1
	.type		_ZN34_INTERNAL_8e6abb51_4_k_cu_2ad2398a6thrust24THRUST_300001_SM_1000_NS12placeholders2_5E,@object
	.size		_ZN34_INTERNAL_8e6abb51_4_k_cu_2ad2398a6thrust24THRUST_300001_SM_1000_NS12placeholders2_5E,(_ZN34_INTERNAL_8e6abb51_4_k_cu_2ad2398a4cuda3std3__45__cpo4rendE - _ZN34_INTERNAL_8e6abb51_4_k_cu_2ad2398a6thrust24THRUST_300001_SM_1000_NS12placeholders2_5E)
_ZN34_INTERNAL_8e6abb51_4_k_cu_2ad2398a6thrust24THRUST_300001_SM_1000_NS12placeholders2_5E:
	.zero		1
	.type		_ZN34_INTERNAL_8e6abb51_4_k_cu_2ad2398a4cuda3std3__45__cpo4rendE,@object
	.size		_ZN34_INTERNAL_8e6abb51_4_k_cu_2ad2398a4cuda3std3__45__cpo4rendE,(_ZN34_INTERNAL_8e6abb51_4_k_cu_2ad2398a4cuda3std6ranges3__45__cpo9iter_swapE - _ZN34_INTERNAL_8e6abb51_4_k_cu_2ad2398a4cuda3std3__45__cpo4rendE)
_ZN34_INTERNAL_8e6abb51_4_k_cu_2ad2398a4cuda3std3__45__cpo4rendE:
	.zero		1
	.type		_ZN34_INTERNAL_8e6abb51_4_k_cu_2ad2398a4cuda3std6ranges3__45__cpo9iter_swapE,@object
	.size		_ZN34_INTERNAL_8e6abb51_4_k_cu_2ad2398a4cuda3std6ranges3__45__cpo9iter_swapE,(_ZN34_INTERNAL_8e6abb51_4_k_cu_2ad2398a4cuda3std3__48unexpectE - _ZN34_INTERNAL_8e6abb51_4_k_cu_2ad2398a4cuda3std6ranges3__45__cpo9iter_swapE)
_ZN34_INTERNAL_8e6abb51_4_k_cu_2ad2398a4cuda3std6ranges3__45__cpo9iter_swapE:
	.zero		1
	.type		_ZN34_INTERNAL_8e6abb51_4_k_cu_2ad2398a4cuda3std3__48unexpectE,@object
	.size		_ZN34_INTERNAL_8e6abb51_4_k_cu_2ad2398a4cuda3std3__48unexpectE,(_ZN34_INTERNAL_8e6abb51_4_k_cu_2ad2398a6thrust24THRUST_300001_SM_1000_NS8cuda_cub3parE - _ZN34_INTERNAL_8e6abb51_4_k_cu_2ad2398a4cuda3std3__48unexpectE)
_ZN34_INTERNAL_8e6abb51_4_k_cu_2ad2398a4cuda3std3__48unexpectE:
	.zero		1
	.type		_ZN34_INTERNAL_8e6abb51_4_k_cu_2ad2398a6thrust24THRUST_300001_SM_1000_NS8cuda_cub3parE,@object
	.size		_ZN34_INTERNAL_8e6abb51_4_k_cu_2ad2398a6thrust24THRUST_300001_SM_1000_NS8cuda_cub3parE,(.L_29 - _ZN34_INTERNAL_8e6abb51_4_k_cu_2ad2398a6thrust24THRUST_300001_SM_1000_NS8cuda_cub3parE)
_ZN34_INTERNAL_8e6abb51_4_k_cu_2ad2398a6thrust24THRUST_300001_SM_1000_NS8cuda_cub3parE:
	.zero		1
.L_29:


//--------------------- .nv.constant0._ZN3cub18CUB_300001_SM_10006detail11EmptyKernelIvEEvv --------------------------
	.section	.nv.constant0._ZN3cub18CUB_300001_SM_10006detail11EmptyKernelIvEEvv,"a",@progbits
	.sectionflags	@""
	.align	4
.nv.constant0._ZN3cub18CUB_300001_SM_10006detail11EmptyKernelIvEEvv:
	.zero		896


//--------------------- .nv.constant0._Z12hashFunctioniiPfS_iS_S_ --------------------------
	.section	.nv.constant0._Z12hashFunctioniiPfS_iS_S_,"a",@progbits
	.sectionflags	@""
	.align	4
.nv.constant0._Z12hashFunctioniiPfS_iS_S_:
	.zero		944


//--------------------- SYMBOLS --------------------------

	.type		.nv.reservedSmem.offset0,@object
	.size		.nv.reservedSmem.offset0,0x4
